	.headerflags	@"EF_CUDA_TEXMODE_UNIFIED EF_CUDA_64BIT_ADDRESS EF_CUDA_SM86 EF_CUDA_VIRTUAL_SM(EF_CUDA_SM86)"
	.elftype	@"ET_EXEC"


//--------------------- .nv.info                  --------------------------
	.section	.nv.info,"",@"SHT_CUDA_INFO"
	.align	4


	//----- nvinfo : EIATTR_REGCOUNT
	.align		4
        /*0000*/ 	.byte	0x04, 0x2f
        /*0002*/ 	.short	(.L_1 - .L_0)
	.align		4
.L_0:
        /*0004*/ 	.word	index@(triton__0d1d2d3d4d5d67)
        /*0008*/ 	.word	0x00000018


	//----- nvinfo : EIATTR_MAX_STACK_SIZE
	.align		4
.L_1:
        /*000c*/ 	.byte	0x04, 0x23
        /*000e*/ 	.short	(.L_3 - .L_2)
	.align		4
.L_2:
        /*0010*/ 	.word	index@(triton__0d1d2d3d4d5d67)
        /*0014*/ 	.word	0x00000000


	//----- nvinfo : EIATTR_MIN_STACK_SIZE
	.align		4
.L_3:
        /*0018*/ 	.byte	0x04, 0x12
        /*001a*/ 	.short	(.L_5 - .L_4)
	.align		4
.L_4:
        /*001c*/ 	.word	index@(triton__0d1d2d3d4d5d67)
        /*0020*/ 	.word	0x00000000


	//----- nvinfo : EIATTR_FRAME_SIZE
	.align		4
.L_5:
        /*0024*/ 	.byte	0x04, 0x11
        /*0026*/ 	.short	(.L_7 - .L_6)
	.align		4
.L_6:
        /*0028*/ 	.word	index@(triton__0d1d2d3d4d5d67)
        /*002c*/ 	.word	0x00000000
.L_7:


//--------------------- .nv.info.triton__0d1d2d3d4d5d67 --------------------------
	.section	.nv.info.triton__0d1d2d3d4d5d67,"",@"SHT_CUDA_INFO"
	.align	4


	//----- nvinfo : EIATTR_CUDA_API_VERSION
	.align		4
        /*0000*/ 	.byte	0x04, 0x37
        /*0002*/ 	.short	(.L_9 - .L_8)
.L_8:
        /*0004*/ 	.word	0x0000007b


	//----- nvinfo : EIATTR_SW2861232_WAR
	.align		4
.L_9:
        /*0008*/ 	.byte	0x01, 0x35
	.zero		2


	//----- nvinfo : EIATTR_PARAM_CBANK
	.align		4
        /*000c*/ 	.byte	0x04, 0x0a
        /*000e*/ 	.short	(.L_11 - .L_10)
	.align		4
.L_10:
        /*0010*/ 	.word	index@(.nv.constant0.triton__0d1d2d3d4d5d67)
        /*0014*/ 	.short	0x0160
        /*0016*/ 	.short	0x0038


	//----- nvinfo : EIATTR_CBANK_PARAM_SIZE
	.align		4
.L_11:
        /*0018*/ 	.byte	0x03, 0x19
        /*001a*/ 	.short	0x0038


	//----- nvinfo : EIATTR_KPARAM_INFO
	.align		4
        /*001c*/ 	.byte	0x04, 0x17
        /*001e*/ 	.short	(.L_13 - .L_12)
.L_12:
        /*0020*/ 	.word	0x00000000
        /*0024*/ 	.short	0x0007
        /*0026*/ 	.short	0x0034
        /*0028*/ 	.byte	0x00, 0xf0, 0x11, 0x00


	//----- nvinfo : EIATTR_KPARAM_INFO
	.align		4
.L_13:
        /*002c*/ 	.byte	0x04, 0x17
        /*002e*/ 	.short	(.L_15 - .L_14)
.L_14:
        /*0030*/ 	.word	0x00000000
        /*0034*/ 	.short	0x0006
        /*0036*/ 	.short	0x0030
        /*0038*/ 	.byte	0x00, 0xf0, 0x11, 0x00


	//----- nvinfo : EIATTR_KPARAM_INFO
	.align		4
.L_15:
        /*003c*/ 	.byte	0x04, 0x17
        /*003e*/ 	.short	(.L_17 - .L_16)
.L_16:
        /*0040*/ 	.word	0x00000000
        /*0044*/ 	.short	0x0005
        /*0046*/ 	.short	0x0028
        /*0048*/ 	.byte	0x00, 0xf0, 0x21, 0x00


	//----- nvinfo : EIATTR_KPARAM_INFO
	.align		4
.L_17:
        /*004c*/ 	.byte	0x04, 0x17
        /*004e*/ 	.short	(.L_19 - .L_18)
.L_18:
        /*0050*/ 	.word	0x00000000
        /*0054*/ 	.short	0x0004
        /*0056*/ 	.short	0x0020
        /*0058*/ 	.byte	0x00, 0xf0, 0x21, 0x00


	//----- nvinfo : EIATTR_KPARAM_INFO
	.align		4
.L_19:
        /*005c*/ 	.byte	0x04, 0x17
        /*005e*/ 	.short	(.L_21 - .L_20)
.L_20:
        /*0060*/ 	.word	0x00000000
        /*0064*/ 	.short	0x0003
        /*0066*/ 	.short	0x0018
        /*0068*/ 	.byte	0x00, 0xf0, 0x21, 0x00


	//----- nvinfo : EIATTR_KPARAM_INFO
	.align		4
.L_21:
        /*006c*/ 	.byte	0x04, 0x17
        /*006e*/ 	.short	(.L_23 - .L_22)
.L_22:
        /*0070*/ 	.word	0x00000000
        /*0074*/ 	.short	0x0002
        /*0076*/ 	.short	0x0010
        /*0078*/ 	.byte	0x00, 0xf0, 0x21, 0x00


	//----- nvinfo : EIATTR_KPARAM_INFO
	.align		4
.L_23:
        /*007c*/ 	.byte	0x04, 0x17
        /*007e*/ 	.short	(.L_25 - .L_24)
.L_24:
        /*0080*/ 	.word	0x00000000
        /*0084*/ 	.short	0x0001
        /*0086*/ 	.short	0x0008
        /*0088*/ 	.byte	0x00, 0xf0, 0x21, 0x00


	//----- nvinfo : EIATTR_KPARAM_INFO
	.align		4
.L_25:
        /*008c*/ 	.byte	0x04, 0x17
        /*008e*/ 	.short	(.L_27 - .L_26)
.L_26:
        /*0090*/ 	.word	0x00000000
        /*0094*/ 	.short	0x0000
        /*0096*/ 	.short	0x0000
        /*0098*/ 	.byte	0x00, 0xf0, 0x21, 0x00


	//----- nvinfo : EIATTR_MAXREG_COUNT
	.align		4
.L_27:
        /*009c*/ 	.byte	0x03, 0x1b
        /*009e*/ 	.short	0x00ff


	//----- nvinfo : EIATTR_EXIT_INSTR_OFFSETS
	.align		4
        /*00a0*/ 	.byte	0x04, 0x1c
        /*00a2*/ 	.short	(.L_29 - .L_28)


	//   ....[0]....
.L_28:
        /*00a4*/ 	.word	0x000006a0


	//   ....[1]....
        /*00a8*/ 	.word	0x000006d0


	//----- nvinfo : EIATTR_MAX_THREADS
	.align		4
.L_29:
        /*00ac*/ 	.byte	0x04, 0x05
        /*00ae*/ 	.short	(.L_31 - .L_30)
.L_30:
        /*00b0*/ 	.word	0x00000080
        /*00b4*/ 	.word	0x00000001
        /*00b8*/ 	.word	0x00000001
.L_31:


//--------------------- .nv.rel.action            --------------------------
	.section	.nv.rel.action,"",@"SHT_CUDA_RELOCINFO"
	.align	8
	.sectionentsize	8
        /*0000*/ 	.byte	0x73, 0x00, 0x00, 0x00, 0x00, 0x00, 0x00, 0x00, 0x00, 0x00, 0x00, 0x11, 0x25, 0x00, 0x05, 0x36


//--------------------- .nv.constant0.triton__0d1d2d3d4d5d67 --------------------------
	.section	.nv.constant0.triton__0d1d2d3d4d5d67,"a",@progbits
	.align	4
.nv.constant0.triton__0d1d2d3d4d5d67:
	.zero		408


//--------------------- .text.triton__0d1d2d3d4d5d67 --------------------------
	.section	.text.triton__0d1d2d3d4d5d67,"ax",@progbits
	.sectioninfo	@"SHI_REGISTERS=24"
	.align	128
        .global         triton__0d1d2d3d4d5d67
        .type           triton__0d1d2d3d4d5d67,@function
        .size           triton__0d1d2d3d4d5d67,(.L_x_1 - triton__0d1d2d3d4d5d67)
        .other          triton__0d1d2d3d4d5d67,@"STO_CUDA_ENTRY STV_DEFAULT"
triton__0d1d2d3d4d5d67:
.text.triton__0d1d2d3d4d5d67:
[----:B------:R-:W-:-:S02]  /*0000*/  MOV R1, c[0x0][0x28] ;  /* 0x00000a0000017a02 */ /* 0x000fc40000000f00 */
[----:B------:R-:W0:Y:S01]  /*0010*/  S2R R0, SR_TID.X ;  /* 0x0000000000007919 */ /* 0x000e220000002100 */
[----:B------:R-:W-:Y:S01]  /*0020*/  MOV R4, 0x2 ;  /* 0x0000000200047802 */ /* 0x000fe20000000f00 */
[----:B------:R-:W-:Y:S01]  /*0030*/  ULDC.64 UR4, c[0x0][0x118] ;  /* 0x0000460000047ab9 */ /* 0x000fe20000000a00 */
[----:B------:R-:W-:Y:S01]  /*0040*/  PRMT R18, RZ, 0x7610, R18 ;  /* 0x00007610ff127816 */ /* 0x000fe20000000012 */
[----:B------:R-:W1:Y:S01]  /*0050*/  S2R R3, SR_CTAID.X ;  /* 0x0000000000037919 */ /* 0x000e620000002500 */
[----:B0-----:R-:W-:-:S04]  /*0060*/  SHF.L.U32 R0, R0, 0x1, RZ ;  /* 0x0000000100007819 */ /* 0x001fc800000006ff */
[----:B------:R-:W-:-:S04]  /*0070*/  LOP3.LUT R0, R0, 0xfe, RZ, 0xc0, !PT ;  /* 0x000000fe00007812 */ /* 0x000fc800078ec0ff */
[----:B-1----:R-:W-:-:S04]  /*0080*/  LEA R3, R3, R0, 0x8 ;  /* 0x0000000003037211 */ /* 0x002fc800078e40ff */
[C---:B------:R-:W-:Y:S01]  /*0090*/  ISETP.GE.AND P1, PT, R3.reuse, c[0x0][0x194], PT ;  /* 0x0000650003007a0c */ /* 0x040fe20003f26270 */
[C---:B------:R-:W-:Y:S01]  /*00a0*/  IMAD.WIDE R16, R3.reuse, R4, c[0x0][0x180] ;  /* 0x0000600003107625 */ /* 0x040fe200078e0204 */
[----:B------:R-:W-:-:S04]  /*00b0*/  IADD3 R0, R3, 0x1, RZ ;  /* 0x0000000103007810 */ /* 0x000fc80007ffe0ff */
[----:B------:R-:W-:Y:S02]  /*00c0*/  ISETP.GE.AND P0, PT, R0, c[0x0][0x194], PT ;  /* 0x0000650000007a0c */ /* 0x000fe40003f06270 */
[----:B------:R-:W-:-:S05]  /*00d0*/  PRMT R19, RZ, 0x7610, R19 ;  /* 0x00007610ff137816 */ /* 0x000fca0000000013 */
[----:B------:R0:W2:Y:S06]  /*00e0*/  @!P1 LDG.E.U16 R18, [R16.64] ;  /* 0x0000000410129981 */ /* 0x0000ac000c1e1500 */
[----:B------:R0:W3:Y:S01]  /*00f0*/  @!P0 LDG.E.U16 R19, [R16.64+0x2] ;  /* 0x0000020410138981 */ /* 0x0000e2000c1e1500 */
[----:B------:R-:W-:Y:S02]  /*0100*/  MOV R10, c[0x0][0x160] ;  /* 0x00005800000a7a02 */ /* 0x000fe40000000f00 */
[----:B------:R-:W-:Y:S02]  /*0110*/  MOV R11, c[0x0][0x164] ;  /* 0x00005900000b7a02 */ /* 0x000fe40000000f00 */
[----:B------:R-:W-:-:S03]  /*0120*/  MOV R2, 0x4 ;  /* 0x0000000400027802 */ /* 0x000fc60000000f00 */
[----:B------:R1:W4:Y:S01]  /*0130*/  LDG.E R9, [R10.64] ;  /* 0x000000040a097981 */ /* 0x000322000c1e1900 */
[----:B------:R-:W-:Y:S01]  /*0140*/  MOV R5, RZ ;  /* 0x000000ff00057202 */ /* 0x000fe20000000f00 */
[----:B------:R-:W-:Y:S01]  /*0150*/  CS2R R6, SRZ ;  /* 0x0000000000067805 */ /* 0x000fe2000001ff00 */
[----:B------:R-:W-:Y:S01]  /*0160*/  IMAD.WIDE R12, R3, R2, c[0x0][0x168] ;  /* 0x00005a00030c7625 */ /* 0x000fe200078e0202 */
[----:B------:R-:W-:-:S03]  /*0170*/  MOV R8, RZ ;  /* 0x000000ff00087202 */ /* 0x000fc60000000f00 */
[CC--:B------:R-:W-:Y:S01]  /*0180*/  IMAD.WIDE R14, R3.reuse, R2.reuse, c[0x0][0x178] ;  /* 0x00005e00030e7625 */ /* 0x0c0fe200078e0202 */
[----:B------:R5:W5:Y:S01]  /*0190*/  @!P1 LDG.E R5, [R12.64] ;  /* 0x000000040c059981 */ /* 0x000b62000c1e1900 */
[----:B------:R-:W-:Y:S02]  /*01a0*/  MOV R0, RZ ;  /* 0x000000ff00007202 */ /* 0x000fe40000000f00 */
[----:B-1----:R-:W-:Y:S01]  /*01b0*/  IMAD.WIDE R10, R3, R2, c[0x0][0x170] ;  /* 0x00005c00030a7625 */ /* 0x002fe200078e0202 */
[----:B------:R5:W5:Y:S01]  /*01c0*/  @!P0 LDG.E R7, [R12.64+0x4] ;  /* 0x000004040c078981 */ /* 0x000b62000c1e1900 */
[----:B------:R-:W-:-:S03]  /*01d0*/  MOV R2, RZ ;  /* 0x000000ff00027202 */ /* 0x000fc60000000f00 */
[----:B------:R1:W5:Y:S04]  /*01e0*/  @!P1 LDG.E R8, [R14.64] ;  /* 0x000000040e089981 */ /* 0x000368000c1e1900 */
[----:B------:R1:W5:Y:S04]  /*01f0*/  @!P0 LDG.E R6, [R14.64+0x4] ;  /* 0x000004040e068981 */ /* 0x000368000c1e1900 */
[----:B------:R1:W5:Y:S04]  /*0200*/  @!P1 LDG.E R0, [R10.64] ;  /* 0x000000040a009981 */ /* 0x000368000c1e1900 */
[----:B------:R1:W5:Y:S01]  /*0210*/  @!P0 LDG.E R2, [R10.64+0x4] ;  /* 0x000004040a028981 */ /* 0x000362000c1e1900 */
[----:B------:R-:W-:-:S02]  /*0220*/  MOV R21, 0x3e800000 ;  /* 0x3e80000000157802 */ /* 0x000fc40000000f00 */
[----:B0-----:R-:W-:Y:S02]  /*0230*/  MOV R16, 0x3e6353f8 ;  /* 0x3e6353f800107802 */ /* 0x001fe40000000f00 */
[----:B-1----:R-:W-:-:S04]  /*0240*/  I2FP.F32.S32 R11, c[0x0][0x190] ;  /* 0x00006400000b7a45 */ /* 0x002fc80000201400 */
[----:B------:R-:W-:Y:S01]  /*0250*/  FSETP.GT.AND P4, PT, |R11|, 8.50705917302346158658e+37, PT ;  /* 0x7e8000000b00780b */ /* 0x000fe20003f84200 */
[----:B--2---:R-:W-:-:S05]  /*0260*/  HADD2.F32 R18, -RZ, R18.H0_H0 ;  /* 0x20000012ff127230 */ /* 0x004fca0000004100 */
[----:B------:R-:W-:Y:S01]  /*0270*/  FADD R18, RZ, -R18 ;  /* 0x80000012ff127221 */ /* 0x000fe20000000000 */
[----:B---3--:R-:W-:-:S03]  /*0280*/  HADD2.F32 R19, -RZ, R19.H0_H0 ;  /* 0x20000013ff137230 */ /* 0x008fc60000004100 */
[----:B------:R-:W-:Y:S02]  /*0290*/  FMUL R18, R18, 1.4426950216293334961 ;  /* 0x3fb8aa3b12127820 */ /* 0x000fe40000400000 */
[----:B------:R-:W-:-:S03]  /*02a0*/  FADD R19, RZ, -R19 ;  /* 0x80000013ff137221 */ /* 0x000fc60000000000 */
[----:B------:R-:W-:Y:S01]  /*02b0*/  FSETP.GEU.AND P2, PT, R18, -126, PT ;  /* 0xc2fc00001200780b */ /* 0x000fe20003f4e000 */
[----:B------:R-:W-:Y:S01]  /*02c0*/  FMUL R19, R19, 1.4426950216293334961 ;  /* 0x3fb8aa3b13137820 */ /* 0x000fe20000400000 */
[----:B----4-:R-:W-:-:S04]  /*02d0*/  @P4 FMUL R9, R9, 0.25 ;  /* 0x3e80000009094820 */ /* 0x010fc80000400000 */
[----:B------:R-:W-:-:S07]  /*02e0*/  FSETP.GEU.AND P5, PT, R19, -126, PT ;  /* 0xc2fc00001300780b */ /* 0x000fce0003fae000 */
[----:B------:R-:W-:-:S04]  /*02f0*/  @!P2 FMUL R18, R18, 0.5 ;  /* 0x3f0000001212a820 */ /* 0x000fc80000400000 */
[----:B-----5:R-:W0:Y:S02]  /*0300*/  MUFU.EX2 R12, R18 ;  /* 0x00000012000c7308 */ /* 0x020e240000000800 */
[----:B------:R-:W-:-:S06]  /*0310*/  @!P5 FMUL R19, R19, 0.5 ;  /* 0x3f0000001313d820 */ /* 0x000fcc0000400000 */
[----:B------:R-:W1:Y:S01]  /*0320*/  MUFU.EX2 R10, R19 ;  /* 0x00000013000a7308 */ /* 0x000e620000000800 */
[----:B0-----:R-:W-:Y:S01]  /*0330*/  @!P2 FMUL R12, R12, R12 ;  /* 0x0000000c0c0ca220 */ /* 0x001fe20000400000 */
[C---:B------:R-:W-:Y:S01]  /*0340*/  FSETP.GEU.AND P2, PT, |R11|.reuse, 1.175494350822287508e-38, PT ;  /* 0x008000000b00780b */ /* 0x040fe20003f4e200 */
[----:B------:R-:W-:Y:S02]  /*0350*/  @P4 FMUL R11, R11, 0.25 ;  /* 0x3e8000000b0b4820 */ /* 0x000fe40000400000 */
[----:B------:R-:W-:Y:S01]  /*0360*/  FADD R13, R12, 1 ;  /* 0x3f8000000c0d7421 */ /* 0x000fe20000000000 */
[----:B-1----:R-:W-:-:S04]  /*0370*/  @!P5 FMUL R10, R10, R10 ;  /* 0x0000000a0a0ad220 */ /* 0x002fc80000400000 */
[----:B------:R-:W-:Y:S01]  /*0380*/  FSETP.GT.AND P3, PT, R13, 8.50705917302346158658e+37, PT ;  /* 0x7e8000000d00780b */ /* 0x000fe20003f64000 */
[----:B------:R-:W-:-:S03]  /*0390*/  FADD R14, R10, 1 ;  /* 0x3f8000000a0e7421 */ /* 0x000fc60000000000 */
[----:B------:R-:W-:Y:S01]  /*03a0*/  FSEL R15, R21, 1, P3 ;  /* 0x3f800000150f7808 */ /* 0x000fe20001800000 */
[----:B------:R-:W-:Y:S01]  /*03b0*/  @!P2 FMUL R11, R11, 16777216 ;  /* 0x4b8000000b0ba820 */ /* 0x000fe20000400000 */
[----:B------:R-:W-:Y:S01]  /*03c0*/  @!P2 FMUL R9, R9, 16777216 ;  /* 0x4b8000000909a820 */ /* 0x000fe20000400000 */
[----:B------:R-:W-:Y:S02]  /*03d0*/  FSETP.GT.AND P5, PT, R14, 8.50705917302346158658e+37, PT ;  /* 0x7e8000000e00780b */ /* 0x000fe40003fa4000 */
[----:B------:R0:W1:Y:S02]  /*03e0*/  MUFU.RCP R12, R11 ;  /* 0x0000000b000c7308 */ /* 0x0000640000001000 */
[----:B------:R-:W-:Y:S02]  /*03f0*/  FSEL R21, R21, 1, P5 ;  /* 0x3f80000015157808 */ /* 0x000fe40002800000 */
[----:B------:R-:W-:-:S04]  /*0400*/  @P3 FMUL R13, R13, 0.25 ;  /* 0x3e8000000d0d3820 */ /* 0x000fc80000400000 */
[----:B------:R2:W3:Y:S01]  /*0410*/  MUFU.RCP R10, R13 ;  /* 0x0000000d000a7308 */ /* 0x0004e20000001000 */
[-C--:B0-----:R-:W-:Y:S02]  /*0420*/  FFMA R11, R7, -R16.reuse, 1 ;  /* 0x3f800000070b7423 */ /* 0x081fe40000000810 */
[----:B------:R-:W-:Y:S01]  /*0430*/  @P5 FMUL R14, R14, 0.25 ;  /* 0x3e8000000e0e5820 */ /* 0x000fe20000400000 */
[----:B-1----:R-:W-:Y:S01]  /*0440*/  FMUL R12, R12, R9 ;  /* 0x000000090c0c7220 */ /* 0x002fe20000400000 */
[----:B------:R-:W-:-:S04]  /*0450*/  FFMA R9, R5, -R16, 1 ;  /* 0x3f80000005097423 */ /* 0x000fc80000000810 */
[----:B------:R-:W0:Y:S01]  /*0460*/  MUFU.RCP R14, R14 ;  /* 0x0000000e000e7308 */ /* 0x000e220000001000 */
[----:B--2---:R-:W-:Y:S01]  /*0470*/  FMUL R13, R8, R8 ;  /* 0x00000008080d7220 */ /* 0x004fe20000400000 */
[C---:B------:R-:W-:Y:S01]  /*0480*/  FMUL R11, R12.reuse, R11 ;  /* 0x0000000b0c0b7220 */ /* 0x040fe20000400000 */
[----:B------:R-:W-:Y:S02]  /*0490*/  FMUL R9, R12, R9 ;  /* 0x000000090c097220 */ /* 0x000fe40000400000 */
[----:B------:R-:W-:Y:S01]  /*04a0*/  FMUL R17, R13, 3 ;  /* 0x404000000d117820 */ /* 0x000fe20000400000 */
[----:B---3--:R-:W-:Y:S01]  /*04b0*/  FMUL R10, R10, R15 ;  /* 0x0000000f0a0a7220 */ /* 0x008fe20000400000 */
[----:B------:R-:W-:Y:S01]  /*04c0*/  FMUL R15, R6, R6 ;  /* 0x00000006060f7220 */ /* 0x000fe20000400000 */
[----:B------:R-:W-:Y:S01]  /*04d0*/  FMUL R0, R9, R0 ;  /* 0x0000000009007220 */ /* 0x000fe20000400000 */
[----:B------:R-:W-:Y:S01]  /*04e0*/  FMUL R2, R11, R2 ;  /* 0x000000020b027220 */ /* 0x000fe20000400000 */
[----:B------:R-:W-:Y:S01]  /*04f0*/  FMUL R8, R13, R8 ;  /* 0x000000080d087220 */ /* 0x000fe20000400000 */
[----:B------:R-:W-:Y:S01]  /*0500*/  FMUL R19, R15, 3 ;  /* 0x404000000f137820 */ /* 0x000fe20000400000 */
[----:B------:R-:W-:Y:S01]  /*0510*/  FFMA R0, R0, -R17, RZ ;  /* 0x8000001100007223 */ /* 0x000fe200000000ff */
[----:B------:R-:W-:Y:S01]  /*0520*/  FADD R13, -R5, 1 ;  /* 0x3f800000050d7421 */ /* 0x000fe20000000100 */
[----:B------:R-:W-:Y:S01]  /*0530*/  FADD R17, -R7, 1 ;  /* 0x3f80000007117421 */ /* 0x000fe20000000100 */
[----:B------:R-:W-:Y:S01]  /*0540*/  FFMA R2, R2, -R19, RZ ;  /* 0x8000001302027223 */ /* 0x000fe200000000ff */
[----:B0-----:R-:W-:Y:S01]  /*0550*/  FMUL R14, R14, R21 ;  /* 0x000000150e0e7220 */ /* 0x001fe20000400000 */
[----:B------:R-:W-:Y:S01]  /*0560*/  FMUL R12, R15, R6 ;  /* 0x000000060f0c7220 */ /* 0x000fe20000400000 */
[----:B------:R-:W-:Y:S01]  /*0570*/  FFMA R13, R0, -R13, RZ ;  /* 0x8000000d000d7223 */ /* 0x000fe200000000ff */
[----:B------:R-:W-:Y:S01]  /*0580*/  FADD R15, -R10, 1 ;  /* 0x3f8000000a0f7421 */ /* 0x000fe20000000100 */
[----:B------:R-:W-:Y:S01]  /*0590*/  FFMA R17, R2, -R17, RZ ;  /* 0x8000001102117223 */ /* 0x000fe200000000ff */
[----:B------:R-:W-:Y:S01]  /*05a0*/  FADD R19, -R14, 1 ;  /* 0x3f8000000e137421 */ /* 0x000fe20000000100 */
[----:B------:R-:W-:Y:S01]  /*05b0*/  FFMA R13, R0, R5, R13 ;  /* 0x00000005000d7223 */ /* 0x000fe2000000000d */
[----:B------:R-:W-:Y:S01]  /*05c0*/  FMUL R6, R10, R15 ;  /* 0x0000000f0a067220 */ /* 0x000fe20000400000 */
[----:B------:R-:W-:Y:S01]  /*05d0*/  FFMA R17, R2, R7, R17 ;  /* 0x0000000702117223 */ /* 0x000fe20000000011 */
[----:B------:R-:W-:Y:S01]  /*05e0*/  FMUL R0, R14, R19 ;  /* 0x000000130e007220 */ /* 0x000fe20000400000 */
[----:B------:R-:W-:Y:S01]  /*05f0*/  FADD R15, R10, -R5 ;  /* 0x800000050a0f7221 */ /* 0x000fe20000000000 */
[----:B------:R-:W-:Y:S01]  /*0600*/  FADD R5, R14, -R7 ;  /* 0x800000070e057221 */ /* 0x000fe20000000000 */
[----:B------:R-:W-:Y:S01]  /*0610*/  FMUL R8, R9, R8 ;  /* 0x0000000809087220 */ /* 0x000fe20000400000 */
[----:B------:R-:W-:Y:S01]  /*0620*/  FMUL R12, R11, R12 ;  /* 0x0000000c0b0c7220 */ /* 0x000fe20000400000 */
[----:B------:R-:W-:Y:S01]  /*0630*/  FMUL R6, R13, R6 ;  /* 0x000000060d067220 */ /* 0x000fe20000400000 */
[----:B------:R-:W-:-:S03]  /*0640*/  FMUL R0, R17, R0 ;  /* 0x0000000011007220 */ /* 0x000fc60000400000 */
[----:B------:R-:W-:Y:S01]  /*0650*/  FFMA R6, R15, R8, R6 ;  /* 0x000000080f067223 */ /* 0x000fe20000000006 */
[----:B------:R-:W-:-:S05]  /*0660*/  FFMA R5, R5, R12, R0 ;  /* 0x0000000c05057223 */ /* 0x000fca0000000000 */
[----:B------:R-:W-:Y:S01]  /*0670*/  F2FP.PACK_AB R6, R5, R6 ;  /* 0x000000060506723e */ /* 0x000fe200000000ff */
[----:B------:R-:W-:-:S05]  /*0680*/  IMAD.WIDE R4, R3, R4, c[0x0][0x188] ;  /* 0x0000620003047625 */ /* 0x000fca00078e0204 */
[----:B------:R0:W-:Y:S01]  /*0690*/  @!P1 STG.E.U16 [R4.64], R6 ;  /* 0x0000000604009986 */ /* 0x0001e2000c101504 */
[----:B------:R-:W-:Y:S05]  /*06a0*/  @P0 EXIT ;  /* 0x000000000000094d */ /* 0x000fea0003800000 */
[----:B------:R-:W-:-:S05]  /*06b0*/  PRMT R2, R6, 0x7632, R2 ;  /* 0x0000763206027816 */ /* 0x000fca0000000002 */
[----:B------:R-:W-:Y:S01]  /*06c0*/  STG.E.U16 [R4.64+0x2], R2 ;  /* 0x0000020204007986 */ /* 0x000fe2000c101504 */
[----:B------:R-:W-:Y:S05]  /*06d0*/  EXIT ;  /* 0x000000000000794d */ /* 0x000fea0003800000 */
.L_x_0:
[----:B------:R-:W-:-:S00]  /*06e0*/  BRA `(.L_x_0) ;  /* 0xfffffff000007947 */ /* 0x000fc0000383ffff */
[----:B------:R-:W-:-:S00]  /*06f0*/  NOP ;  /* 0x0000000000007918 */ /* 0x000fc00000000000 */
        /* <DEDUP_REMOVED lines=8> */
.L_x_1:
